//
// Generated by NVIDIA NVVM Compiler
//
// Compiler Build ID: CL-36424714
// Cuda compilation tools, release 13.0, V13.0.88
// Based on NVVM 20.0.0
//

.version 9.0
.target sm_100
.address_size 64

	// .globl	_Z9hello_GPUv
.extern .func  (.param .b32 func_retval0) vprintf
(
	.param .b64 vprintf_param_0,
	.param .b64 vprintf_param_1
)
;
.global .align 1 .b8 $str[21] = {104, 101, 108, 108, 111, 32, 102, 114, 111, 109, 32, 71, 80, 85, 91, 37, 100, 93, 33, 10};

.visible .entry _Z9hello_GPUv()
{
	.local .align 8 .b8 	__local_depot0[8];
	.reg .b64 	%SP;
	.reg .b64 	%SPL;
	.reg .b32 	%r<4>;
	.reg .b64 	%rd<5>;

	mov.u64 	%SPL, __local_depot0;
	cvta.local.u64 	%SP, %SPL;
	add.u64 	%rd1, %SP, 0;
	add.u64 	%rd2, %SPL, 0;
	mov.u32 	%r1, %tid.x;
	st.local.u32 	[%rd2], %r1;
	mov.u64 	%rd3, $str;
	cvta.global.u64 	%rd4, %rd3;
	{ // callseq 0, 0
	.param .b64 param0;
	st.param.b64 	[param0], %rd4;
	.param .b64 param1;
	st.param.b64 	[param1], %rd1;
	.param .b32 retval0;
	call.uni (retval0), 
	vprintf, 
	(
	param0, 
	param1
	);
	ld.param.b32 	%r2, [retval0];
	} // callseq 0
	ret;

}


// ===== COMPILED SASS (sm_100) =====

	.target	sm_100

	.elftype	@"ET_EXEC"


//--------------------- .note.nv.tkinfo           --------------------------
	.section	.note.nv.tkinfo,"",@"SHT_NOTE"
	.sectionflags	@"SHF_NOTE_NV_TKINFO"
	.tkinfo
        /*0018*/ 	.word	0x00000002
        /*0030*/ 	.string	""
        /*0030*/ 	.string	"ptxas"
        /*0030*/ 	.string	"Cuda compilation tools, release 13.0, V13.0.88"
        /*0030*/ 	.string	"Build cuda_13.0.r13.0/compiler.36424714_0"
        /*0030*/ 	.string	"-arch sm_100 -m 64 "



//--------------------- .note.nv.cuinfo           --------------------------
	.section	.note.nv.cuinfo,"",@"SHT_NOTE"
	.sectionflags	@"SHF_NOTE_NV_CUINFO"
        /*0018*/ 	.short	0x0002
        /*001a*/ 	.short	0x0064
        /*001c*/ 	.short	0x0082
	.zero		2


//--------------------- .nv.info                  --------------------------
	.section	.nv.info,"",@"SHT_CUDA_INFO"
	.align	4


	//----- nvinfo : EIATTR_REGCOUNT
	.align		4
        /*0000*/ 	.byte	0x04, 0x2f
        /*0002*/ 	.short	(.L_2 - .L_1)
	.align		4
.L_1:
        /*0004*/ 	.word	index@(_Z9hello_GPUv)
        /*0008*/ 	.word	0x00000018


	//----- nvinfo : EIATTR_FRAME_SIZE
	.align		4
.L_2:
        /*000c*/ 	.byte	0x04, 0x11
        /*000e*/ 	.short	(.L_4 - .L_3)
	.align		4
.L_3:
        /*0010*/ 	.word	index@(_Z9hello_GPUv)
        /*0014*/ 	.word	0x00000008


	//----- nvinfo : EIATTR_MIN_STACK_SIZE
	.align		4
.L_4:
        /*0018*/ 	.byte	0x04, 0x12
        /*001a*/ 	.short	(.L_6 - .L_5)
	.align		4
.L_5:
        /*001c*/ 	.word	index@(_Z9hello_GPUv)
        /*0020*/ 	.word	0x00000008
.L_6:


//--------------------- .nv.compat                --------------------------
	.section	.nv.compat,"",@"SHT_CUDA_COMPAT_INFO"
	.align	4
        /*0000*/ 	.byte	0x02, 0x09, 0x00, 0x00, 0x02, 0x02, 0x01, 0x00, 0x02, 0x05, 0x05, 0x00, 0x03, 0x07, 0x01, 0x01
        /*0010*/ 	.byte	0x02, 0x03, 0x00, 0x00, 0x02, 0x06, 0x01, 0x00, 0x04, 0x0b, 0x08, 0x00, 0x09, 0x00, 0x00, 0x00
        /*0020*/ 	.byte	0x00, 0x00, 0x00, 0x00


//--------------------- .nv.info._Z9hello_GPUv    --------------------------
	.section	.nv.info._Z9hello_GPUv,"",@"SHT_CUDA_INFO"
	.sectionflags	@""
	.align	4


	//----- nvinfo : EIATTR_CUDA_API_VERSION
	.align		4
        /*0000*/ 	.byte	0x04, 0x37
        /*0002*/ 	.short	(.L_8 - .L_7)
.L_7:
        /*0004*/ 	.word	0x00000082


	//----- nvinfo : EIATTR_SPARSE_MMA_MASK
	.align		4
.L_8:
        /*0008*/ 	.byte	0x03, 0x50
        /*000a*/ 	.short	0x0000


	//----- nvinfo : EIATTR_MAXREG_COUNT
	.align		4
        /*000c*/ 	.byte	0x03, 0x1b
        /*000e*/ 	.short	0x00ff


	//----- nvinfo : EIATTR_EXTERNS
	.align		4
        /*0010*/ 	.byte	0x04, 0x0f
        /*0012*/ 	.short	(.L_10 - .L_9)


	//   ....[0]....
	.align		4
.L_9:
        /*0014*/ 	.word	index@(vprintf)


	//----- nvinfo : EIATTR_MERCURY_ISA_VERSION
	.align		4
.L_10:
        /*0018*/ 	.byte	0x03, 0x5f
        /*001a*/ 	.short	0x0101


	//----- nvinfo : EIATTR_VRC_CTA_INIT_COUNT
	.align		4
        /*001c*/ 	.byte	0x02, 0x4a
	.zero		1
	.zero		1


	//----- nvinfo : EIATTR_SYSCALL_OFFSETS
	.align		4
        /*0020*/ 	.byte	0x04, 0x46
        /*0022*/ 	.short	(.L_12 - .L_11)


	//   ....[0]....
.L_11:
        /*0024*/ 	.word	0x000000e0


	//----- nvinfo : EIATTR_EXIT_INSTR_OFFSETS
	.align		4
.L_12:
        /*0028*/ 	.byte	0x04, 0x1c
        /*002a*/ 	.short	(.L_14 - .L_13)


	//   ....[0]....
.L_13:
        /*002c*/ 	.word	0x000000f0


	//----- nvinfo : EIATTR_SW_WAR
	.align		4
.L_14:
        /*0030*/ 	.byte	0x04, 0x36
        /*0032*/ 	.short	(.L_16 - .L_15)
.L_15:
        /*0034*/ 	.word	0x00000008
.L_16:


//--------------------- .nv.callgraph             --------------------------
	.section	.nv.callgraph,"",@"SHT_CUDA_CALLGRAPH"
	.align	4
	.sectionentsize	8
	.align		4
        /*0000*/ 	.word	0x00000000
	.align		4
        /*0004*/ 	.word	0xffffffff
	.align		4
        /*0008*/ 	.word	index@(_Z9hello_GPUv)
	.align		4
        /*000c*/ 	.word	index@(vprintf)
	.align		4
        /*0010*/ 	.word	0x00000000
	.align		4
        /*0014*/ 	.word	0xfffffffe
	.align		4
        /*0018*/ 	.word	0x00000000
	.align		4
        /*001c*/ 	.word	0xfffffffd
	.align		4
        /*0020*/ 	.word	0x00000000
	.align		4
        /*0024*/ 	.word	0xfffffffc


//--------------------- .nv.constant4             --------------------------
	.section	.nv.constant4,"a",@progbits
	.align	8
	.align		8
.nv.constant4:
        /*0000*/ 	.dword	vprintf
	.align		8
        /*0008*/ 	.dword	$str


//--------------------- .text._Z9hello_GPUv       --------------------------
	.section	.text._Z9hello_GPUv,"ax",@progbits
	.align	128
        .global         _Z9hello_GPUv
        .type           _Z9hello_GPUv,@function
        .size           _Z9hello_GPUv,(.L_x_2 - _Z9hello_GPUv)
        .other          _Z9hello_GPUv,@"STO_CUDA_ENTRY STV_DEFAULT"
_Z9hello_GPUv:
.text._Z9hello_GPUv:
[----:B------:R-:W0:Y:S01]  /*0000*/  LDC R1, c[0x0][0x37c] ;  /* 0x0000df00ff017b82 */ /* 0x000e220000000800 */
[----:B------:R-:W1:Y:S01]  /*0010*/  S2R R8, SR_TID.X ;  /* 0x0000000000087919 */ /* 0x000e620000002100 */
[----:B0-----:R-:W-:Y:S01]  /*0020*/  VIADD R1, R1, 0xfffffff8 ;  /* 0xfffffff801017836 */ /* 0x001fe20000000000 */
[----:B------:R-:W-:Y:S01]  /*0030*/  MOV R0, 0x0 ;  /* 0x0000000000007802 */ /* 0x000fe20000000f00 */
[----:B------:R-:W0:Y:S04]  /*0040*/  LDCU UR4, c[0x0][0x2f8] ;  /* 0x00005f00ff0477ac */ /* 0x000e280008000800 */
[----:B------:R2:W3:Y:S01]  /*0050*/  LDC.64 R2, c[0x4][R0] ;  /* 0x0100000000027b82 */ /* 0x0004e20000000a00 */
[----:B------:R-:W4:Y:S01]  /*0060*/  LDCU.64 UR6, c[0x4][0x8] ;  /* 0x01000100ff0677ac */ /* 0x000f220008000a00 */
[----:B------:R-:W5:Y:S01]  /*0070*/  LDCU UR5, c[0x0][0x2fc] ;  /* 0x00005f80ff0577ac */ /* 0x000f620008000800 */
[----:B0-----:R-:W-:Y:S01]  /*0080*/  IADD3 R6, P0, PT, R1, UR4, RZ ;  /* 0x0000000401067c10 */ /* 0x001fe2000ff1e0ff */
[----:B----4-:R-:W-:Y:S01]  /*0090*/  IMAD.U32 R4, RZ, RZ, UR6 ;  /* 0x00000006ff047e24 */ /* 0x010fe2000f8e00ff */
[----:B------:R-:W-:-:S03]  /*00a0*/  MOV R5, UR7 ;  /* 0x0000000700057c02 */ /* 0x000fc60008000f00 */
[----:B-----5:R-:W-:Y:S01]  /*00b0*/  IMAD.X R7, RZ, RZ, UR5, P0 ;  /* 0x00000005ff077e24 */ /* 0x020fe200080e06ff */
[----:B-1----:R2:W-:Y:S07]  /*00c0*/  STL [R1], R8 ;  /* 0x0000000801007387 */ /* 0x0025ee0000100800 */
[----:B------:R-:W-:-:S07]  /*00d0*/  LEPC R20, `(.L_x_0) ;  /* 0x000000001014794e */ /* 0x000fce0000000000 */
[----:B--23--:R-:W-:Y:S05]  /*00e0*/  CALL.ABS.NOINC R2 ;  /* 0x0000000002007343 */ /* 0x00cfea0003c00000 */
.L_x_0:
[----:B------:R-:W-:Y:S05]  /*00f0*/  EXIT ;  /* 0x000000000000794d */ /* 0x000fea0003800000 */
.L_x_1:
[----:B------:R-:W-:-:S00]  /*0100*/  BRA `(.L_x_1) ;  /* 0xfffffffc00fc7947 */ /* 0x000fc0000383ffff */
[----:B------:R-:W-:-:S00]  /*0110*/  NOP ;  /* 0x0000000000007918 */ /* 0x000fc00000000000 */
        /* <DEDUP_REMOVED lines=14> */
.L_x_2:


//--------------------- .nv.global.init           --------------------------
	.section	.nv.global.init,"aw",@progbits
.nv.global.init:
	.type		$str,@object
	.size		$str,(.L_0 - $str)
$str:
        /*0000*/ 	.byte	0x68, 0x65, 0x6c, 0x6c, 0x6f, 0x20, 0x66, 0x72, 0x6f, 0x6d, 0x20, 0x47, 0x50, 0x55, 0x5b, 0x25
        /*0010*/ 	.byte	0x64, 0x5d, 0x21, 0x0a, 0x00
.L_0:


//--------------------- .nv.shared.reserved.0     --------------------------
	.section	.nv.shared.reserved.0,"aw",@nobits
	.weak		__nv_reservedSMEM_offset_0_alias
	.size		__nv_reservedSMEM_offset_0_alias, 0, 64
	.other		__nv_reservedSMEM_offset_0_alias,@"STO_CUDA_RESERVED_SHARED STV_DEFAULT"
__nv_reservedSMEM_offset_0_alias:
	.zero		0
	.zero		64


//--------------------- .nv.constant0._Z9hello_GPUv --------------------------
	.section	.nv.constant0._Z9hello_GPUv,"a",@progbits
	.sectionflags	@""
	.align	4
.nv.constant0._Z9hello_GPUv:
	.zero		896


//--------------------- SYMBOLS --------------------------

	.type		.nv.reservedSmem.offset0,@object
	.size		.nv.reservedSmem.offset0,0x4
	.type		vprintf,@function
